//
// Generated by NVIDIA NVVM Compiler
//
// Compiler Build ID: CL-36424714
// Cuda compilation tools, release 13.0, V13.0.88
// Based on NVVM 20.0.0
//

.version 9.0
.target sm_100
.address_size 64

	// .globl	_Z16cuda_entry_pointPi

.visible .entry _Z16cuda_entry_pointPi(
	.param .u64 .ptr .align 1 _Z16cuda_entry_pointPi_param_0
)
{
	.reg .b32 	%r<2>;
	.reg .b64 	%rd<3>;

	ld.param.u64 	%rd1, [_Z16cuda_entry_pointPi_param_0];
	cvta.to.global.u64 	%rd2, %rd1;
	mov.b32 	%r1, 1;
	st.global.u32 	[%rd2], %r1;
	ret;

}


// ===== COMPILED SASS (sm_100) =====

	.target	sm_100

	.elftype	@"ET_EXEC"


//--------------------- .note.nv.tkinfo           --------------------------
	.section	.note.nv.tkinfo,"",@"SHT_NOTE"
	.sectionflags	@"SHF_NOTE_NV_TKINFO"
	.tkinfo
        /*0018*/ 	.word	0x00000002
        /*0030*/ 	.string	""
        /*0030*/ 	.string	"ptxas"
        /*0030*/ 	.string	"Cuda compilation tools, release 13.0, V13.0.88"
        /*0030*/ 	.string	"Build cuda_13.0.r13.0/compiler.36424714_0"
        /*0030*/ 	.string	"-arch sm_100 -m 64 "



//--------------------- .note.nv.cuinfo           --------------------------
	.section	.note.nv.cuinfo,"",@"SHT_NOTE"
	.sectionflags	@"SHF_NOTE_NV_CUINFO"
        /*0018*/ 	.short	0x0002
        /*001a*/ 	.short	0x0064
        /*001c*/ 	.short	0x0082
	.zero		2


//--------------------- .nv.info                  --------------------------
	.section	.nv.info,"",@"SHT_CUDA_INFO"
	.align	4


	//----- nvinfo : EIATTR_REGCOUNT
	.align		4
        /*0000*/ 	.byte	0x04, 0x2f
        /*0002*/ 	.short	(.L_1 - .L_0)
	.align		4
.L_0:
        /*0004*/ 	.word	index@(_Z16cuda_entry_pointPi)
        /*0008*/ 	.word	0x00000008


	//----- nvinfo : EIATTR_FRAME_SIZE
	.align		4
.L_1:
        /*000c*/ 	.byte	0x04, 0x11
        /*000e*/ 	.short	(.L_3 - .L_2)
	.align		4
.L_2:
        /*0010*/ 	.word	index@(_Z16cuda_entry_pointPi)
        /*0014*/ 	.word	0x00000000


	//----- nvinfo : EIATTR_MIN_STACK_SIZE
	.align		4
.L_3:
        /*0018*/ 	.byte	0x04, 0x12
        /*001a*/ 	.short	(.L_5 - .L_4)
	.align		4
.L_4:
        /*001c*/ 	.word	index@(_Z16cuda_entry_pointPi)
        /*0020*/ 	.word	0x00000000
.L_5:


//--------------------- .nv.compat                --------------------------
	.section	.nv.compat,"",@"SHT_CUDA_COMPAT_INFO"
	.align	4
        /*0000*/ 	.byte	0x02, 0x09, 0x00, 0x00, 0x02, 0x02, 0x01, 0x00, 0x02, 0x05, 0x05, 0x00, 0x03, 0x07, 0x01, 0x01
        /*0010*/ 	.byte	0x02, 0x03, 0x00, 0x00, 0x02, 0x06, 0x01, 0x00, 0x04, 0x0b, 0x08, 0x00, 0x09, 0x00, 0x00, 0x00
        /*0020*/ 	.byte	0x00, 0x00, 0x00, 0x00


//--------------------- .nv.info._Z16cuda_entry_pointPi --------------------------
	.section	.nv.info._Z16cuda_entry_pointPi,"",@"SHT_CUDA_INFO"
	.sectionflags	@""
	.align	4


	//----- nvinfo : EIATTR_CUDA_API_VERSION
	.align		4
        /*0000*/ 	.byte	0x04, 0x37
        /*0002*/ 	.short	(.L_7 - .L_6)
.L_6:
        /*0004*/ 	.word	0x00000082


	//----- nvinfo : EIATTR_KPARAM_INFO
	.align		4
.L_7:
        /*0008*/ 	.byte	0x04, 0x17
        /*000a*/ 	.short	(.L_9 - .L_8)
.L_8:
        /*000c*/ 	.word	0x00000000
        /*0010*/ 	.short	0x0000
        /*0012*/ 	.short	0x0000
        /*0014*/ 	.byte	0x00, 0xf5, 0x21, 0x00


	//----- nvinfo : EIATTR_SPARSE_MMA_MASK
	.align		4
.L_9:
        /*0018*/ 	.byte	0x03, 0x50
        /*001a*/ 	.short	0x0000


	//----- nvinfo : EIATTR_MAXREG_COUNT
	.align		4
        /*001c*/ 	.byte	0x03, 0x1b
        /*001e*/ 	.short	0x00ff


	//----- nvinfo : EIATTR_MERCURY_ISA_VERSION
	.align		4
        /*0020*/ 	.byte	0x03, 0x5f
        /*0022*/ 	.short	0x0101


	//----- nvinfo : EIATTR_VRC_CTA_INIT_COUNT
	.align		4
        /*0024*/ 	.byte	0x02, 0x4a
	.zero		1
	.zero		1


	//----- nvinfo : EIATTR_EXIT_INSTR_OFFSETS
	.align		4
        /*0028*/ 	.byte	0x04, 0x1c
        /*002a*/ 	.short	(.L_11 - .L_10)


	//   ....[0]....
.L_10:
        /*002c*/ 	.word	0x00000050


	//----- nvinfo : EIATTR_CBANK_PARAM_SIZE
	.align		4
.L_11:
        /*0030*/ 	.byte	0x03, 0x19
        /*0032*/ 	.short	0x0008


	//----- nvinfo : EIATTR_PARAM_CBANK
	.align		4
        /*0034*/ 	.byte	0x04, 0x0a
        /*0036*/ 	.short	(.L_13 - .L_12)
	.align		4
.L_12:
        /*0038*/ 	.word	index@(.nv.constant0._Z16cuda_entry_pointPi)
        /*003c*/ 	.short	0x0380
        /*003e*/ 	.short	0x0008


	//----- nvinfo : EIATTR_SW_WAR
	.align		4
.L_13:
        /*0040*/ 	.byte	0x04, 0x36
        /*0042*/ 	.short	(.L_15 - .L_14)
.L_14:
        /*0044*/ 	.word	0x00000008
.L_15:


//--------------------- .nv.callgraph             --------------------------
	.section	.nv.callgraph,"",@"SHT_CUDA_CALLGRAPH"
	.align	4
	.sectionentsize	8
	.align		4
        /*0000*/ 	.word	0x00000000
	.align		4
        /*0004*/ 	.word	0xffffffff
	.align		4
        /*0008*/ 	.word	0x00000000
	.align		4
        /*000c*/ 	.word	0xfffffffe
	.align		4
        /*0010*/ 	.word	0x00000000
	.align		4
        /*0014*/ 	.word	0xfffffffd
	.align		4
        /*0018*/ 	.word	0x00000000
	.align		4
        /*001c*/ 	.word	0xfffffffc


//--------------------- .text._Z16cuda_entry_pointPi --------------------------
	.section	.text._Z16cuda_entry_pointPi,"ax",@progbits
	.align	128
        .global         _Z16cuda_entry_pointPi
        .type           _Z16cuda_entry_pointPi,@function
        .size           _Z16cuda_entry_pointPi,(.L_x_1 - _Z16cuda_entry_pointPi)
        .other          _Z16cuda_entry_pointPi,@"STO_CUDA_ENTRY STV_DEFAULT"
_Z16cuda_entry_pointPi:
.text._Z16cuda_entry_pointPi:
[----:B------:R-:W-:Y:S08]  /*0000*/  LDC R1, c[0x0][0x37c] ;  /* 0x0000df00ff017b82 */ /* 0x000ff00000000800 */
[----:B------:R-:W0:Y:S01]  /*0010*/  LDC.64 R2, c[0x0][0x380] ;  /* 0x0000e000ff027b82 */ /* 0x000e220000000a00 */
[----:B------:R-:W0:Y:S01]  /*0020*/  LDCU.64 UR4, c[0x0][0x358] ;  /* 0x00006b00ff0477ac */ /* 0x000e220008000a00 */
[----:B------:R-:W-:-:S05]  /*0030*/  HFMA2 R5, -RZ, RZ, 0, 5.9604644775390625e-08 ;  /* 0x00000001ff057431 */ /* 0x000fca00000001ff */
[----:B0-----:R-:W-:Y:S01]  /*0040*/  STG.E desc[UR4][R2.64], R5 ;  /* 0x0000000502007986 */ /* 0x001fe2000c101904 */
[----:B------:R-:W-:Y:S05]  /*0050*/  EXIT ;  /* 0x000000000000794d */ /* 0x000fea0003800000 */
.L_x_0:
[----:B------:R-:W-:-:S00]  /*0060*/  BRA `(.L_x_0) ;  /* 0xfffffffc00fc7947 */ /* 0x000fc0000383ffff */
[----:B------:R-:W-:-:S00]  /*0070*/  NOP ;  /* 0x0000000000007918 */ /* 0x000fc00000000000 */
        /* <DEDUP_REMOVED lines=8> */
.L_x_1:


//--------------------- .nv.shared.reserved.0     --------------------------
	.section	.nv.shared.reserved.0,"aw",@nobits
	.weak		__nv_reservedSMEM_offset_0_alias
	.size		__nv_reservedSMEM_offset_0_alias, 0, 64
	.other		__nv_reservedSMEM_offset_0_alias,@"STO_CUDA_RESERVED_SHARED STV_DEFAULT"
__nv_reservedSMEM_offset_0_alias:
	.zero		0
	.zero		64


//--------------------- .nv.constant0._Z16cuda_entry_pointPi --------------------------
	.section	.nv.constant0._Z16cuda_entry_pointPi,"a",@progbits
	.sectionflags	@""
	.align	4
.nv.constant0._Z16cuda_entry_pointPi:
	.zero		904


//--------------------- SYMBOLS --------------------------

	.type		.nv.reservedSmem.offset0,@object
	.size		.nv.reservedSmem.offset0,0x4
